//
// Generated by NVIDIA NVVM Compiler
//
// Compiler Build ID: CL-36424714
// Cuda compilation tools, release 13.0, V13.0.88
// Based on NVVM 20.0.0
//

.version 9.0
.target sm_100
.address_size 64

	// .globl	reduce_sum_arbitrary

.visible .entry reduce_sum_arbitrary(
	.param .u64 .ptr .align 1 reduce_sum_arbitrary_param_0,
	.param .u64 .ptr .align 1 reduce_sum_arbitrary_param_1,
	.param .u32 reduce_sum_arbitrary_param_2
)
{


	ret;

}


// ===== COMPILED SASS (sm_100) =====

	.target	sm_100

	.elftype	@"ET_EXEC"


//--------------------- .note.nv.tkinfo           --------------------------
	.section	.note.nv.tkinfo,"",@"SHT_NOTE"
	.sectionflags	@"SHF_NOTE_NV_TKINFO"
	.tkinfo
        /*0018*/ 	.word	0x00000002
        /*0030*/ 	.string	""
        /*0030*/ 	.string	"ptxas"
        /*0030*/ 	.string	"Cuda compilation tools, release 13.0, V13.0.88"
        /*0030*/ 	.string	"Build cuda_13.0.r13.0/compiler.36424714_0"
        /*0030*/ 	.string	"-arch sm_100 -m 64 "



//--------------------- .note.nv.cuinfo           --------------------------
	.section	.note.nv.cuinfo,"",@"SHT_NOTE"
	.sectionflags	@"SHF_NOTE_NV_CUINFO"
        /*0018*/ 	.short	0x0002
        /*001a*/ 	.short	0x0064
        /*001c*/ 	.short	0x0082
	.zero		2


//--------------------- .nv.info                  --------------------------
	.section	.nv.info,"",@"SHT_CUDA_INFO"
	.align	4


	//----- nvinfo : EIATTR_REGCOUNT
	.align		4
        /*0000*/ 	.byte	0x04, 0x2f
        /*0002*/ 	.short	(.L_1 - .L_0)
	.align		4
.L_0:
        /*0004*/ 	.word	index@(reduce_sum_arbitrary)
        /*0008*/ 	.word	0x00000004


	//----- nvinfo : EIATTR_FRAME_SIZE
	.align		4
.L_1:
        /*000c*/ 	.byte	0x04, 0x11
        /*000e*/ 	.short	(.L_3 - .L_2)
	.align		4
.L_2:
        /*0010*/ 	.word	index@(reduce_sum_arbitrary)
        /*0014*/ 	.word	0x00000000


	//----- nvinfo : EIATTR_MIN_STACK_SIZE
	.align		4
.L_3:
        /*0018*/ 	.byte	0x04, 0x12
        /*001a*/ 	.short	(.L_5 - .L_4)
	.align		4
.L_4:
        /*001c*/ 	.word	index@(reduce_sum_arbitrary)
        /*0020*/ 	.word	0x00000000
.L_5:


//--------------------- .nv.compat                --------------------------
	.section	.nv.compat,"",@"SHT_CUDA_COMPAT_INFO"
	.align	4
        /*0000*/ 	.byte	0x02, 0x09, 0x00, 0x00, 0x02, 0x02, 0x01, 0x00, 0x02, 0x05, 0x05, 0x00, 0x03, 0x07, 0x01, 0x01
        /*0010*/ 	.byte	0x02, 0x03, 0x00, 0x00, 0x02, 0x06, 0x01, 0x00, 0x04, 0x0b, 0x08, 0x00, 0x09, 0x00, 0x00, 0x00
        /*0020*/ 	.byte	0x00, 0x00, 0x00, 0x00


//--------------------- .nv.info.reduce_sum_arbitrary --------------------------
	.section	.nv.info.reduce_sum_arbitrary,"",@"SHT_CUDA_INFO"
	.sectionflags	@""
	.align	4


	//----- nvinfo : EIATTR_CUDA_API_VERSION
	.align		4
        /*0000*/ 	.byte	0x04, 0x37
        /*0002*/ 	.short	(.L_7 - .L_6)
.L_6:
        /*0004*/ 	.word	0x00000082


	//----- nvinfo : EIATTR_KPARAM_INFO
	.align		4
.L_7:
        /*0008*/ 	.byte	0x04, 0x17
        /*000a*/ 	.short	(.L_9 - .L_8)
.L_8:
        /*000c*/ 	.word	0x00000000
        /*0010*/ 	.short	0x0002
        /*0012*/ 	.short	0x0010
        /*0014*/ 	.byte	0x00, 0xf0, 0x11, 0x00


	//----- nvinfo : EIATTR_KPARAM_INFO
	.align		4
.L_9:
        /*0018*/ 	.byte	0x04, 0x17
        /*001a*/ 	.short	(.L_11 - .L_10)
.L_10:
        /*001c*/ 	.word	0x00000000
        /*0020*/ 	.short	0x0001
        /*0022*/ 	.short	0x0008
        /*0024*/ 	.byte	0x00, 0xf5, 0x21, 0x00


	//----- nvinfo : EIATTR_KPARAM_INFO
	.align		4
.L_11:
        /*0028*/ 	.byte	0x04, 0x17
        /*002a*/ 	.short	(.L_13 - .L_12)
.L_12:
        /*002c*/ 	.word	0x00000000
        /*0030*/ 	.short	0x0000
        /*0032*/ 	.short	0x0000
        /*0034*/ 	.byte	0x00, 0xf5, 0x21, 0x00


	//----- nvinfo : EIATTR_SPARSE_MMA_MASK
	.align		4
.L_13:
        /*0038*/ 	.byte	0x03, 0x50
        /*003a*/ 	.short	0x0000


	//----- nvinfo : EIATTR_MAXREG_COUNT
	.align		4
        /*003c*/ 	.byte	0x03, 0x1b
        /*003e*/ 	.short	0x00ff


	//----- nvinfo : EIATTR_MERCURY_ISA_VERSION
	.align		4
        /*0040*/ 	.byte	0x03, 0x5f
        /*0042*/ 	.short	0x0101


	//----- nvinfo : EIATTR_VRC_CTA_INIT_COUNT
	.align		4
        /*0044*/ 	.byte	0x02, 0x4a
	.zero		1
	.zero		1


	//----- nvinfo : EIATTR_EXIT_INSTR_OFFSETS
	.align		4
        /*0048*/ 	.byte	0x04, 0x1c
        /*004a*/ 	.short	(.L_15 - .L_14)


	//   ....[0]....
.L_14:
        /*004c*/ 	.word	0x00000010


	//----- nvinfo : EIATTR_CBANK_PARAM_SIZE
	.align		4
.L_15:
        /*0050*/ 	.byte	0x03, 0x19
        /*0052*/ 	.short	0x0014


	//----- nvinfo : EIATTR_PARAM_CBANK
	.align		4
        /*0054*/ 	.byte	0x04, 0x0a
        /*0056*/ 	.short	(.L_17 - .L_16)
	.align		4
.L_16:
        /*0058*/ 	.word	index@(.nv.constant0.reduce_sum_arbitrary)
        /*005c*/ 	.short	0x0380
        /*005e*/ 	.short	0x0014


	//----- nvinfo : EIATTR_SW_WAR
	.align		4
.L_17:
        /*0060*/ 	.byte	0x04, 0x36
        /*0062*/ 	.short	(.L_19 - .L_18)
.L_18:
        /*0064*/ 	.word	0x00000008
.L_19:


//--------------------- .nv.callgraph             --------------------------
	.section	.nv.callgraph,"",@"SHT_CUDA_CALLGRAPH"
	.align	4
	.sectionentsize	8
	.align		4
        /*0000*/ 	.word	0x00000000
	.align		4
        /*0004*/ 	.word	0xffffffff
	.align		4
        /*0008*/ 	.word	0x00000000
	.align		4
        /*000c*/ 	.word	0xfffffffe
	.align		4
        /*0010*/ 	.word	0x00000000
	.align		4
        /*0014*/ 	.word	0xfffffffd
	.align		4
        /*0018*/ 	.word	0x00000000
	.align		4
        /*001c*/ 	.word	0xfffffffc


//--------------------- .text.reduce_sum_arbitrary --------------------------
	.section	.text.reduce_sum_arbitrary,"ax",@progbits
	.align	128
        .global         reduce_sum_arbitrary
        .type           reduce_sum_arbitrary,@function
        .size           reduce_sum_arbitrary,(.L_x_1 - reduce_sum_arbitrary)
        .other          reduce_sum_arbitrary,@"STO_CUDA_ENTRY STV_DEFAULT"
reduce_sum_arbitrary:
.text.reduce_sum_arbitrary:
[----:B------:R-:W-:Y:S01]  /*0000*/  LDC R1, c[0x0][0x37c] ;  /* 0x0000df00ff017b82 */ /* 0x000fe20000000800 */
[----:B------:R-:W-:Y:S05]  /*0010*/  EXIT ;  /* 0x000000000000794d */ /* 0x000fea0003800000 */
.L_x_0:
[----:B------:R-:W-:-:S00]  /*0020*/  BRA `(.L_x_0) ;  /* 0xfffffffc00fc7947 */ /* 0x000fc0000383ffff */
[----:B------:R-:W-:-:S00]  /*0030*/  NOP ;  /* 0x0000000000007918 */ /* 0x000fc00000000000 */
        /* <DEDUP_REMOVED lines=12> */
.L_x_1:


//--------------------- .nv.shared.reserved.0     --------------------------
	.section	.nv.shared.reserved.0,"aw",@nobits
	.weak		__nv_reservedSMEM_offset_0_alias
	.size		__nv_reservedSMEM_offset_0_alias, 0, 64
	.other		__nv_reservedSMEM_offset_0_alias,@"STO_CUDA_RESERVED_SHARED STV_DEFAULT"
__nv_reservedSMEM_offset_0_alias:
	.zero		0
	.zero		64


//--------------------- .nv.constant0.reduce_sum_arbitrary --------------------------
	.section	.nv.constant0.reduce_sum_arbitrary,"a",@progbits
	.sectionflags	@""
	.align	4
.nv.constant0.reduce_sum_arbitrary:
	.zero		916


//--------------------- SYMBOLS --------------------------

	.type		.nv.reservedSmem.offset0,@object
	.size		.nv.reservedSmem.offset0,0x4
